//
// Generated by NVIDIA NVVM Compiler
//
// Compiler Build ID: CL-36424714
// Cuda compilation tools, release 13.0, V13.0.88
// Based on NVVM 20.0.0
//

.version 9.0
.target sm_100
.address_size 64

	// .globl	_Z17multiply_matricesPfS_S_i

.visible .entry _Z17multiply_matricesPfS_S_i(
	.param .u64 .ptr .align 1 _Z17multiply_matricesPfS_S_i_param_0,
	.param .u64 .ptr .align 1 _Z17multiply_matricesPfS_S_i_param_1,
	.param .u64 .ptr .align 1 _Z17multiply_matricesPfS_S_i_param_2,
	.param .u32 _Z17multiply_matricesPfS_S_i_param_3
)
{
	.reg .pred 	%p<10>;
	.reg .b32 	%r<42>;
	.reg .b32 	%f<67>;
	.reg .b64 	%rd<67>;

	ld.param.u64 	%rd14, [_Z17multiply_matricesPfS_S_i_param_0];
	ld.param.u64 	%rd15, [_Z17multiply_matricesPfS_S_i_param_1];
	ld.param.u32 	%r19, [_Z17multiply_matricesPfS_S_i_param_3];
	cvta.to.global.u64 	%rd1, %rd15;
	cvta.to.global.u64 	%rd2, %rd14;
	mov.u32 	%r20, %ctaid.x;
	mov.u32 	%r21, %ntid.x;
	mov.u32 	%r22, %tid.x;
	mad.lo.s32 	%r1, %r20, %r21, %r22;
	mov.u32 	%r23, %ctaid.y;
	mov.u32 	%r24, %ntid.y;
	mov.u32 	%r25, %tid.y;
	mad.lo.s32 	%r26, %r23, %r24, %r25;
	max.s32 	%r27, %r1, %r26;
	setp.ge.s32 	%p1, %r27, %r19;
	@%p1 bra 	$L__BB0_13;
	mul.lo.s32 	%r3, %r19, %r26;
	and.b32  	%r4, %r19, 7;
	setp.lt.u32 	%p2, %r19, 8;
	mov.f32 	%f66, 0f00000000;
	mov.b32 	%r40, 0;
	@%p2 bra 	$L__BB0_4;
	and.b32  	%r40, %r19, 2147483640;
	neg.s32 	%r38, %r40;
	mul.wide.s32 	%rd16, %r19, 4;
	add.s64 	%rd3, %rd1, %rd16;
	shl.b32 	%r7, %r19, 3;
	mul.wide.s32 	%rd17, %r19, 8;
	add.s64 	%rd4, %rd1, %rd17;
	mul.wide.s32 	%rd18, %r19, 12;
	add.s64 	%rd5, %rd1, %rd18;
	mul.wide.s32 	%rd19, %r19, 16;
	add.s64 	%rd6, %rd1, %rd19;
	mul.wide.s32 	%rd20, %r19, 20;
	add.s64 	%rd7, %rd1, %rd20;
	mul.wide.s32 	%rd21, %r19, 24;
	add.s64 	%rd8, %rd1, %rd21;
	mul.wide.s32 	%rd22, %r19, 28;
	add.s64 	%rd9, %rd1, %rd22;
	mul.wide.u32 	%rd23, %r3, 4;
	add.s64 	%rd24, %rd23, %rd2;
	add.s64 	%rd66, %rd24, 16;
	mov.f32 	%f66, 0f00000000;
	mov.u32 	%r37, %r1;
$L__BB0_3:
	.pragma "nounroll";
	mul.wide.s32 	%rd25, %r37, 4;
	add.s64 	%rd26, %rd3, %rd25;
	add.s64 	%rd27, %rd4, %rd25;
	add.s64 	%rd28, %rd5, %rd25;
	add.s64 	%rd29, %rd6, %rd25;
	add.s64 	%rd30, %rd7, %rd25;
	add.s64 	%rd31, %rd8, %rd25;
	add.s64 	%rd32, %rd9, %rd25;
	add.s64 	%rd33, %rd1, %rd25;
	ld.global.f32 	%f16, [%rd66+-16];
	ld.global.f32 	%f17, [%rd33];
	fma.rn.f32 	%f18, %f16, %f17, %f66;
	ld.global.f32 	%f19, [%rd66+-12];
	ld.global.f32 	%f20, [%rd26];
	fma.rn.f32 	%f21, %f19, %f20, %f18;
	ld.global.f32 	%f22, [%rd66+-8];
	ld.global.f32 	%f23, [%rd27];
	fma.rn.f32 	%f24, %f22, %f23, %f21;
	ld.global.f32 	%f25, [%rd66+-4];
	ld.global.f32 	%f26, [%rd28];
	fma.rn.f32 	%f27, %f25, %f26, %f24;
	ld.global.f32 	%f28, [%rd66];
	ld.global.f32 	%f29, [%rd29];
	fma.rn.f32 	%f30, %f28, %f29, %f27;
	ld.global.f32 	%f31, [%rd66+4];
	ld.global.f32 	%f32, [%rd30];
	fma.rn.f32 	%f33, %f31, %f32, %f30;
	ld.global.f32 	%f34, [%rd66+8];
	ld.global.f32 	%f35, [%rd31];
	fma.rn.f32 	%f36, %f34, %f35, %f33;
	ld.global.f32 	%f37, [%rd66+12];
	ld.global.f32 	%f38, [%rd32];
	fma.rn.f32 	%f66, %f37, %f38, %f36;
	add.s32 	%r38, %r38, 8;
	add.s32 	%r37, %r37, %r7;
	add.s64 	%rd66, %rd66, 32;
	setp.ne.s32 	%p3, %r38, 0;
	@%p3 bra 	$L__BB0_3;
$L__BB0_4:
	setp.eq.s32 	%p4, %r4, 0;
	@%p4 bra 	$L__BB0_12;
	and.b32  	%r13, %r19, 3;
	setp.lt.u32 	%p5, %r4, 4;
	@%p5 bra 	$L__BB0_7;
	add.s32 	%r29, %r40, %r3;
	mul.wide.u32 	%rd34, %r29, 4;
	add.s64 	%rd35, %rd2, %rd34;
	ld.global.f32 	%f40, [%rd35];
	mad.lo.s32 	%r30, %r40, %r19, %r1;
	mul.wide.s32 	%rd36, %r30, 4;
	add.s64 	%rd37, %rd1, %rd36;
	ld.global.f32 	%f41, [%rd37];
	fma.rn.f32 	%f42, %f40, %f41, %f66;
	cvt.u64.u32 	%rd38, %r3;
	cvt.u64.u32 	%rd39, %r40;
	add.s64 	%rd40, %rd39, %rd38;
	shl.b64 	%rd41, %rd40, 2;
	add.s64 	%rd42, %rd2, %rd41;
	ld.global.f32 	%f43, [%rd42+4];
	mul.wide.s32 	%rd43, %r19, 4;
	add.s64 	%rd44, %rd37, %rd43;
	ld.global.f32 	%f44, [%rd44];
	fma.rn.f32 	%f45, %f43, %f44, %f42;
	ld.global.f32 	%f46, [%rd42+8];
	add.s64 	%rd45, %rd44, %rd43;
	ld.global.f32 	%f47, [%rd45];
	fma.rn.f32 	%f48, %f46, %f47, %f45;
	ld.global.f32 	%f49, [%rd42+12];
	add.s64 	%rd46, %rd45, %rd43;
	ld.global.f32 	%f50, [%rd46];
	fma.rn.f32 	%f66, %f49, %f50, %f48;
	add.s32 	%r40, %r40, 4;
$L__BB0_7:
	setp.eq.s32 	%p6, %r13, 0;
	@%p6 bra 	$L__BB0_12;
	setp.eq.s32 	%p7, %r13, 1;
	@%p7 bra 	$L__BB0_10;
	add.s32 	%r31, %r40, %r3;
	mul.wide.u32 	%rd47, %r31, 4;
	add.s64 	%rd48, %rd2, %rd47;
	ld.global.f32 	%f52, [%rd48];
	mad.lo.s32 	%r32, %r40, %r19, %r1;
	mul.wide.s32 	%rd49, %r32, 4;
	add.s64 	%rd50, %rd1, %rd49;
	ld.global.f32 	%f53, [%rd50];
	fma.rn.f32 	%f54, %f52, %f53, %f66;
	cvt.u64.u32 	%rd51, %r3;
	cvt.u64.u32 	%rd52, %r40;
	add.s64 	%rd53, %rd52, %rd51;
	shl.b64 	%rd54, %rd53, 2;
	add.s64 	%rd55, %rd2, %rd54;
	ld.global.f32 	%f55, [%rd55+4];
	mul.wide.s32 	%rd56, %r19, 4;
	add.s64 	%rd57, %rd50, %rd56;
	ld.global.f32 	%f56, [%rd57];
	fma.rn.f32 	%f66, %f55, %f56, %f54;
	add.s32 	%r40, %r40, 2;
$L__BB0_10:
	and.b32  	%r33, %r19, 1;
	setp.eq.b32 	%p8, %r33, 1;
	not.pred 	%p9, %p8;
	@%p9 bra 	$L__BB0_12;
	add.s32 	%r34, %r40, %r3;
	mul.wide.u32 	%rd58, %r34, 4;
	add.s64 	%rd59, %rd2, %rd58;
	ld.global.f32 	%f57, [%rd59];
	mad.lo.s32 	%r35, %r40, %r19, %r1;
	mul.wide.s32 	%rd60, %r35, 4;
	add.s64 	%rd61, %rd1, %rd60;
	ld.global.f32 	%f58, [%rd61];
	fma.rn.f32 	%f66, %f57, %f58, %f66;
$L__BB0_12:
	ld.param.u64 	%rd65, [_Z17multiply_matricesPfS_S_i_param_2];
	add.s32 	%r36, %r3, %r1;
	cvta.to.global.u64 	%rd62, %rd65;
	mul.wide.s32 	%rd63, %r36, 4;
	add.s64 	%rd64, %rd62, %rd63;
	st.global.f32 	[%rd64], %f66;
$L__BB0_13:
	ret;

}


// ===== COMPILED SASS (sm_100) =====

	.target	sm_100

	.elftype	@"ET_EXEC"


//--------------------- .note.nv.tkinfo           --------------------------
	.section	.note.nv.tkinfo,"",@"SHT_NOTE"
	.sectionflags	@"SHF_NOTE_NV_TKINFO"
	.tkinfo
        /*0018*/ 	.word	0x00000002
        /*0030*/ 	.string	""
        /*0030*/ 	.string	"ptxas"
        /*0030*/ 	.string	"Cuda compilation tools, release 13.0, V13.0.88"
        /*0030*/ 	.string	"Build cuda_13.0.r13.0/compiler.36424714_0"
        /*0030*/ 	.string	"-arch sm_100 -m 64 "



//--------------------- .note.nv.cuinfo           --------------------------
	.section	.note.nv.cuinfo,"",@"SHT_NOTE"
	.sectionflags	@"SHF_NOTE_NV_CUINFO"
        /*0018*/ 	.short	0x0002
        /*001a*/ 	.short	0x0064
        /*001c*/ 	.short	0x0082
	.zero		2


//--------------------- .nv.info                  --------------------------
	.section	.nv.info,"",@"SHT_CUDA_INFO"
	.align	4


	//----- nvinfo : EIATTR_REGCOUNT
	.align		4
        /*0000*/ 	.byte	0x04, 0x2f
        /*0002*/ 	.short	(.L_1 - .L_0)
	.align		4
.L_0:
        /*0004*/ 	.word	index@(_Z17multiply_matricesPfS_S_i)
        /*0008*/ 	.word	0x0000001e


	//----- nvinfo : EIATTR_FRAME_SIZE
	.align		4
.L_1:
        /*000c*/ 	.byte	0x04, 0x11
        /*000e*/ 	.short	(.L_3 - .L_2)
	.align		4
.L_2:
        /*0010*/ 	.word	index@(_Z17multiply_matricesPfS_S_i)
        /*0014*/ 	.word	0x00000000


	//----- nvinfo : EIATTR_MIN_STACK_SIZE
	.align		4
.L_3:
        /*0018*/ 	.byte	0x04, 0x12
        /*001a*/ 	.short	(.L_5 - .L_4)
	.align		4
.L_4:
        /*001c*/ 	.word	index@(_Z17multiply_matricesPfS_S_i)
        /*0020*/ 	.word	0x00000000
.L_5:


//--------------------- .nv.compat                --------------------------
	.section	.nv.compat,"",@"SHT_CUDA_COMPAT_INFO"
	.align	4
        /*0000*/ 	.byte	0x02, 0x09, 0x00, 0x00, 0x02, 0x02, 0x01, 0x00, 0x02, 0x05, 0x05, 0x00, 0x03, 0x07, 0x01, 0x01
        /*0010*/ 	.byte	0x02, 0x03, 0x00, 0x00, 0x02, 0x06, 0x01, 0x00, 0x04, 0x0b, 0x08, 0x00, 0x09, 0x00, 0x00, 0x00
        /*0020*/ 	.byte	0x00, 0x00, 0x00, 0x00


//--------------------- .nv.info._Z17multiply_matricesPfS_S_i --------------------------
	.section	.nv.info._Z17multiply_matricesPfS_S_i,"",@"SHT_CUDA_INFO"
	.sectionflags	@""
	.align	4


	//----- nvinfo : EIATTR_CUDA_API_VERSION
	.align		4
        /*0000*/ 	.byte	0x04, 0x37
        /*0002*/ 	.short	(.L_7 - .L_6)
.L_6:
        /*0004*/ 	.word	0x00000082


	//----- nvinfo : EIATTR_KPARAM_INFO
	.align		4
.L_7:
        /*0008*/ 	.byte	0x04, 0x17
        /*000a*/ 	.short	(.L_9 - .L_8)
.L_8:
        /*000c*/ 	.word	0x00000000
        /*0010*/ 	.short	0x0003
        /*0012*/ 	.short	0x0018
        /*0014*/ 	.byte	0x00, 0xf0, 0x11, 0x00


	//----- nvinfo : EIATTR_KPARAM_INFO
	.align		4
.L_9:
        /*0018*/ 	.byte	0x04, 0x17
        /*001a*/ 	.short	(.L_11 - .L_10)
.L_10:
        /*001c*/ 	.word	0x00000000
        /*0020*/ 	.short	0x0002
        /*0022*/ 	.short	0x0010
        /*0024*/ 	.byte	0x00, 0xf5, 0x21, 0x00


	//----- nvinfo : EIATTR_KPARAM_INFO
	.align		4
.L_11:
        /*0028*/ 	.byte	0x04, 0x17
        /*002a*/ 	.short	(.L_13 - .L_12)
.L_12:
        /*002c*/ 	.word	0x00000000
        /*0030*/ 	.short	0x0001
        /*0032*/ 	.short	0x0008
        /*0034*/ 	.byte	0x00, 0xf5, 0x21, 0x00


	//----- nvinfo : EIATTR_KPARAM_INFO
	.align		4
.L_13:
        /*0038*/ 	.byte	0x04, 0x17
        /*003a*/ 	.short	(.L_15 - .L_14)
.L_14:
        /*003c*/ 	.word	0x00000000
        /*0040*/ 	.short	0x0000
        /*0042*/ 	.short	0x0000
        /*0044*/ 	.byte	0x00, 0xf5, 0x21, 0x00


	//----- nvinfo : EIATTR_SPARSE_MMA_MASK
	.align		4
.L_15:
        /*0048*/ 	.byte	0x03, 0x50
        /*004a*/ 	.short	0x0000


	//----- nvinfo : EIATTR_MAXREG_COUNT
	.align		4
        /*004c*/ 	.byte	0x03, 0x1b
        /*004e*/ 	.short	0x00ff


	//----- nvinfo : EIATTR_MERCURY_ISA_VERSION
	.align		4
        /*0050*/ 	.byte	0x03, 0x5f
        /*0052*/ 	.short	0x0101


	//----- nvinfo : EIATTR_VRC_CTA_INIT_COUNT
	.align		4
        /*0054*/ 	.byte	0x02, 0x4a
	.zero		1
	.zero		1


	//----- nvinfo : EIATTR_EXIT_INSTR_OFFSETS
	.align		4
        /*0058*/ 	.byte	0x04, 0x1c
        /*005a*/ 	.short	(.L_17 - .L_16)


	//   ....[0]....
.L_16:
        /*005c*/ 	.word	0x000000c0


	//   ....[1]....
        /*0060*/ 	.word	0x00000a90


	//----- nvinfo : EIATTR_CBANK_PARAM_SIZE
	.align		4
.L_17:
        /*0064*/ 	.byte	0x03, 0x19
        /*0066*/ 	.short	0x001c


	//----- nvinfo : EIATTR_PARAM_CBANK
	.align		4
        /*0068*/ 	.byte	0x04, 0x0a
        /*006a*/ 	.short	(.L_19 - .L_18)
	.align		4
.L_18:
        /*006c*/ 	.word	index@(.nv.constant0._Z17multiply_matricesPfS_S_i)
        /*0070*/ 	.short	0x0380
        /*0072*/ 	.short	0x001c


	//----- nvinfo : EIATTR_SW_WAR
	.align		4
.L_19:
        /*0074*/ 	.byte	0x04, 0x36
        /*0076*/ 	.short	(.L_21 - .L_20)
.L_20:
        /*0078*/ 	.word	0x00000008
.L_21:


//--------------------- .nv.callgraph             --------------------------
	.section	.nv.callgraph,"",@"SHT_CUDA_CALLGRAPH"
	.align	4
	.sectionentsize	8
	.align		4
        /*0000*/ 	.word	0x00000000
	.align		4
        /*0004*/ 	.word	0xffffffff
	.align		4
        /*0008*/ 	.word	0x00000000
	.align		4
        /*000c*/ 	.word	0xfffffffe
	.align		4
        /*0010*/ 	.word	0x00000000
	.align		4
        /*0014*/ 	.word	0xfffffffd
	.align		4
        /*0018*/ 	.word	0x00000000
	.align		4
        /*001c*/ 	.word	0xfffffffc


//--------------------- .text._Z17multiply_matricesPfS_S_i --------------------------
	.section	.text._Z17multiply_matricesPfS_S_i,"ax",@progbits
	.align	128
        .global         _Z17multiply_matricesPfS_S_i
        .type           _Z17multiply_matricesPfS_S_i,@function
        .size           _Z17multiply_matricesPfS_S_i,(.L_x_5 - _Z17multiply_matricesPfS_S_i)
        .other          _Z17multiply_matricesPfS_S_i,@"STO_CUDA_ENTRY STV_DEFAULT"
_Z17multiply_matricesPfS_S_i:
.text._Z17multiply_matricesPfS_S_i:
[----:B------:R-:W-:Y:S01]  /*0000*/  LDC R1, c[0x0][0x37c] ;  /* 0x0000df00ff017b82 */ /* 0x000fe20000000800 */
[----:B------:R-:W0:Y:S07]  /*0010*/  S2R R3, SR_TID.X ;  /* 0x0000000000037919 */ /* 0x000e2e0000002100 */
[----:B------:R-:W0:Y:S01]  /*0020*/  LDC R0, c[0x0][0x360] ;  /* 0x0000d800ff007b82 */ /* 0x000e220000000800 */
[----:B------:R-:W1:Y:S01]  /*0030*/  LDCU UR20, c[0x0][0x398] ;  /* 0x00007300ff1477ac */ /* 0x000e620008000800 */
[----:B------:R-:W2:Y:S06]  /*0040*/  S2R R2, SR_TID.Y ;  /* 0x0000000000027919 */ /* 0x000eac0000002200 */
[----:B------:R-:W0:Y:S08]  /*0050*/  S2UR UR4, SR_CTAID.X ;  /* 0x00000000000479c3 */ /* 0x000e300000002500 */
[----:B------:R-:W2:Y:S08]  /*0060*/  S2UR UR5, SR_CTAID.Y ;  /* 0x00000000000579c3 */ /* 0x000eb00000002600 */
[----:B------:R-:W2:Y:S01]  /*0070*/  LDC R13, c[0x0][0x364] ;  /* 0x0000d900ff0d7b82 */ /* 0x000ea20000000800 */
[----:B0-----:R-:W-:-:S02]  /*0080*/  IMAD R0, R0, UR4, R3 ;  /* 0x0000000400007c24 */ /* 0x001fc4000f8e0203 */
[----:B--2---:R-:W-:-:S05]  /*0090*/  IMAD R13, R13, UR5, R2 ;  /* 0x000000050d0d7c24 */ /* 0x004fca000f8e0202 */
[----:B------:R-:W-:-:S04]  /*00a0*/  VIMNMX R2, PT, PT, R0, R13, !PT ;  /* 0x0000000d00027248 */ /* 0x000fc80007fe0100 */
[----:B-1----:R-:W-:-:S13]  /*00b0*/  ISETP.GE.AND P0, PT, R2, UR20, PT ;  /* 0x0000001402007c0c */ /* 0x002fda000bf06270 */
[----:B------:R-:W-:Y:S05]  /*00c0*/  @P0 EXIT ;  /* 0x000000000000094d */ /* 0x000fea0003800000 */
[----:B------:R-:W-:Y:S01]  /*00d0*/  UISETP.GE.U32.AND UP0, UPT, UR20, 0x8, UPT ;  /* 0x000000081400788c */ /* 0x000fe2000bf06070 */
[----:B------:R-:W-:Y:S02]  /*00e0*/  HFMA2 R12, -RZ, RZ, 0, 0 ;  /* 0x00000000ff0c7431 */ /* 0x000fe400000001ff */
[----:B------:R-:W-:Y:S01]  /*00f0*/  IMAD R13, R13, UR20, RZ ;  /* 0x000000140d0d7c24 */ /* 0x000fe2000f8e02ff */
[----:B------:R-:W-:Y:S01]  /*0100*/  UMOV UR4, URZ ;  /* 0x000000ff00047c82 */ /* 0x000fe20008000000 */
[----:B------:R-:W0:Y:S04]  /*0110*/  LDCU.64 UR18, c[0x0][0x358] ;  /* 0x00006b00ff1277ac */ /* 0x000e280008000a00 */
[----:B------:R-:W-:Y:S05]  /*0120*/  BRA.U !UP0, `(.L_x_0) ;  /* 0x0000000508047547 */ /* 0x000fea000b800000 */
[----:B------:R-:W1:Y:S01]  /*0130*/  LDCU.128 UR24, c[0x0][0x380] ;  /* 0x00007000ff1877ac */ /* 0x000e620008000c00 */
[----:B------:R-:W-:Y:S02]  /*0140*/  MOV R12, RZ ;  /* 0x000000ff000c7202 */ /* 0x000fe40000000f00 */
[----:B------:R-:W-:Y:S01]  /*0150*/  MOV R14, R0 ;  /* 0x00000000000e7202 */ /* 0x000fe20000000f00 */
[----:B------:R-:W-:-:S04]  /*0160*/  ULOP3.LUT UR4, UR20, 0x7ffffff8, URZ, 0xc0, !UPT ;  /* 0x7ffffff814047892 */ /* 0x000fc8000f8ec0ff */
[----:B------:R-:W-:Y:S01]  /*0170*/  UIADD3 UR5, UPT, UPT, -UR4, URZ, URZ ;  /* 0x000000ff04057290 */ /* 0x000fe2000fffe1ff */
[----:B-1----:R-:W-:Y:S01]  /*0180*/  MOV R2, UR24 ;  /* 0x0000001800027c02 */ /* 0x002fe20008000f00 */
[----:B------:R-:W-:Y:S01]  /*0190*/  UIMAD.WIDE UR6, UR20, 0x8, UR26 ;  /* 0x00000008140678a5 */ /* 0x000fe2000f8e021a */
[----:B------:R-:W-:Y:S01]  /*01a0*/  MOV R3, UR25 ;  /* 0x0000001900037c02 */ /* 0x000fe20008000f00 */
[----:B------:R-:W-:Y:S02]  /*01b0*/  UIMAD.WIDE UR8, UR20, 0xc, UR26 ;  /* 0x0000000c140878a5 */ /* 0x000fe4000f8e021a */
[----:B------:R-:W-:Y:S01]  /*01c0*/  UIMAD.WIDE UR10, UR20, 0x10, UR26 ;  /* 0x00000010140a78a5 */ /* 0x000fe2000f8e021a */
[----:B------:R-:W-:Y:S01]  /*01d0*/  IMAD.WIDE.U32 R2, R13, 0x4, R2 ;  /* 0x000000040d027825 */ /* 0x000fe200078e0002 */
[----:B------:R-:W-:Y:S02]  /*01e0*/  UIMAD.WIDE UR12, UR20, 0x14, UR26 ;  /* 0x00000014140c78a5 */ /* 0x000fe4000f8e021a */
[----:B------:R-:W-:Y:S01]  /*01f0*/  UIMAD.WIDE UR14, UR20, 0x18, UR26 ;  /* 0x00000018140e78a5 */ /* 0x000fe2000f8e021a */
[----:B------:R-:W-:Y:S01]  /*0200*/  IADD3 R2, P0, PT, R2, 0x10, RZ ;  /* 0x0000001002027810 */ /* 0x000fe20007f1e0ff */
[----:B------:R-:W-:-:S03]  /*0210*/  UIMAD.WIDE UR16, UR20, 0x1c, UR26 ;  /* 0x0000001c141078a5 */ /* 0x000fc6000f8e021a */
[----:B------:R-:W-:-:S09]  /*0220*/  IADD3.X R3, PT, PT, RZ, R3, RZ, P0, !PT ;  /* 0x00000003ff037210 */ /* 0x000fd200007fe4ff */
.L_x_1:
[----:B------:R-:W-:Y:S01]  /*0230*/  UIMAD.WIDE UR22, UR20, 0x4, UR26 ;  /* 0x00000004141678a5 */ /* 0x000fe2000f8e021a */
[----:B------:R-:W-:Y:S02]  /*0240*/  IMAD.MOV.U32 R23, RZ, RZ, 0x4 ;  /* 0x00000004ff177424 */ /* 0x000fe400078e00ff */
[----:B------:R-:W-:Y:S01]  /*0250*/  HFMA2 R11, -RZ, RZ, 0, 2.384185791015625e-07 ;  /* 0x00000004ff0b7431 */ /* 0x000fe200000001ff */
[----:B------:R-:W-:Y:S01]  /*0260*/  MOV R25, 0x4 ;  /* 0x0000000400197802 */ /* 0x000fe20000000f00 */
[----:B0-----:R-:W2:Y:S01]  /*0270*/  LDG.E R21, desc[UR18][R2.64+-0x10] ;  /* 0xfffff01202157981 */ /* 0x001ea2000c1e1900 */
[C---:B------:R-:W-:Y:S01]  /*0280*/  IMAD.WIDE R22, R14.reuse, R23, UR26 ;  /* 0x0000001a0e167e25 */ /* 0x040fe2000f8e0217 */
[----:B------:R-:W-:Y:S02]  /*0290*/  MOV R8, UR22 ;  /* 0x0000001600087c02 */ /* 0x000fe40008000f00 */
[----:B------:R-:W-:Y:S01]  /*02a0*/  MOV R9, UR23 ;  /* 0x0000001700097c02 */ /* 0x000fe20008000f00 */
[----:B------:R-:W3:Y:S02]  /*02b0*/  LDG.E R19, desc[UR18][R2.64+-0xc] ;  /* 0xfffff41202137981 */ /* 0x000ee4000c1e1900 */
[----:B------:R-:W-:-:S02]  /*02c0*/  IMAD.WIDE R8, R14, 0x4, R8 ;  /* 0x000000040e087825 */ /* 0x000fc400078e0208 */
[----:B------:R-:W2:Y:S01]  /*02d0*/  LDG.E R22, desc[UR18][R22.64] ;  /* 0x0000001216167981 */ /* 0x000ea2000c1e1900 */
[----:B------:R-:W-:Y:S01]  /*02e0*/  MOV R5, 0x4 ;  /* 0x0000000400057802 */ /* 0x000fe20000000f00 */
[C---:B------:R-:W-:Y:S02]  /*02f0*/  IMAD.WIDE R24, R14.reuse, R25, UR6 ;  /* 0x000000060e187e25 */ /* 0x040fe4000f8e0219 */
[----:B------:R0:W3:Y:S02]  /*0300*/  LDG.E R20, desc[UR18][R8.64] ;  /* 0x0000001208147981 */ /* 0x0000e4000c1e1900 */
[----:B------:R-:W-:Y:S02]  /*0310*/  IMAD.WIDE R10, R14, R11, UR8 ;  /* 0x000000080e0a7e25 */ /* 0x000fe4000f8e020b */
[----:B------:R-:W4:Y:S04]  /*0320*/  LDG.E R18, desc[UR18][R24.64] ;  /* 0x0000001218127981 */ /* 0x000f28000c1e1900 */
[----:B------:R-:W4:Y:S01]  /*0330*/  LDG.E R17, desc[UR18][R2.64+-0x8] ;  /* 0xfffff81202117981 */ /* 0x000f22000c1e1900 */
[----:B0-----:R-:W-:-:S02]  /*0340*/  HFMA2 R9, -RZ, RZ, 0, 2.384185791015625e-07 ;  /* 0x00000004ff097431 */ /* 0x001fc400000001ff */
[----:B------:R-:W-:Y:S01]  /*0350*/  IMAD.MOV.U32 R7, RZ, RZ, 0x4 ;  /* 0x00000004ff077424 */ /* 0x000fe200078e00ff */
[----:B------:R0:W5:Y:S01]  /*0360*/  LDG.E R16, desc[UR18][R10.64] ;  /* 0x000000120a107981 */ /* 0x000162000c1e1900 */
[----:B------:R-:W-:-:S03]  /*0370*/  IMAD.WIDE R4, R14, R5, UR10 ;  /* 0x0000000a0e047e25 */ /* 0x000fc6000f8e0205 */
[----:B------:R-:W5:Y:S01]  /*0380*/  LDG.E R15, desc[UR18][R2.64+-0x4] ;  /* 0xfffffc12020f7981 */ /* 0x000f62000c1e1900 */
[C---:B------:R-:W-:Y:S01]  /*0390*/  IMAD.WIDE R6, R14.reuse, R7, UR12 ;  /* 0x0000000c0e067e25 */ /* 0x040fe2000f8e0207 */
[----:B------:R-:W-:Y:S02]  /*03a0*/  MOV R27, 0x4 ;  /* 0x00000004001b7802 */ /* 0x000fe40000000f00 */
[----:B------:R1:W5:Y:S01]  /*03b0*/  LDG.E R4, desc[UR18][R4.64] ;  /* 0x0000001204047981 */ /* 0x000362000c1e1900 */
[----:B------:R-:W-:-:S03]  /*03c0*/  IMAD.WIDE R8, R14, R9, UR14 ;  /* 0x0000000e0e087e25 */ /* 0x000fc6000f8e0209 */
[----:B------:R-:W5:Y:S01]  /*03d0*/  LDG.E R23, desc[UR18][R2.64] ;  /* 0x0000001202177981 */ /* 0x000f62000c1e1900 */
[----:B0-----:R-:W-:-:S03]  /*03e0*/  IMAD.WIDE R10, R14, R27, UR16 ;  /* 0x000000100e0a7e25 */ /* 0x001fc6000f8e021b */
[----:B------:R-:W5:Y:S04]  /*03f0*/  LDG.E R7, desc[UR18][R6.64] ;  /* 0x0000001206077981 */ /* 0x000f68000c1e1900 */
[----:B------:R-:W5:Y:S04]  /*0400*/  LDG.E R24, desc[UR18][R2.64+0x4] ;  /* 0x0000041202187981 */ /* 0x000f68000c1e1900 */
[----:B------:R-:W5:Y:S04]  /*0410*/  LDG.E R8, desc[UR18][R8.64] ;  /* 0x0000001208087981 */ /* 0x000f68000c1e1900 */
[----:B------:R-:W5:Y:S04]  /*0420*/  LDG.E R25, desc[UR18][R2.64+0x8] ;  /* 0x0000081202197981 */ /* 0x000f68000c1e1900 */
[----:B------:R-:W5:Y:S04]  /*0430*/  LDG.E R10, desc[UR18][R10.64] ;  /* 0x000000120a0a7981 */ /* 0x000f68000c1e1900 */
[----:B------:R0:W5:Y:S01]  /*0440*/  LDG.E R27, desc[UR18][R2.64+0xc] ;  /* 0x00000c12021b7981 */ /* 0x000162000c1e1900 */
[----:B------:R-:W-:-:S04]  /*0450*/  UIADD3 UR5, UPT, UPT, UR5, 0x8, URZ ;  /* 0x0000000805057890 */ /* 0x000fc8000fffe0ff */
[----:B------:R-:W-:Y:S01]  /*0460*/  UISETP.NE.AND UP0, UPT, UR5, URZ, UPT ;  /* 0x000000ff0500728c */ /* 0x000fe2000bf05270 */
[----:B-1----:R-:W-:Y:S02]  /*0470*/  MOV R5, UR20 ;  /* 0x0000001400057c02 */ /* 0x002fe40008000f00 */
[----:B0-----:R-:W-:Y:S02]  /*0480*/  IADD3 R2, P0, PT, R2, 0x20, RZ ;  /* 0x0000002002027810 */ /* 0x001fe40007f1e0ff */
[----:B------:R-:W-:Y:S02]  /*0490*/  LEA R14, R5, R14, 0x3 ;  /* 0x0000000e050e7211 */ /* 0x000fe400078e18ff */
[----:B------:R-:W-:Y:S01]  /*04a0*/  IADD3.X R3, PT, PT, RZ, R3, RZ, P0, !PT ;  /* 0x00000003ff037210 */ /* 0x000fe200007fe4ff */
[----:B--2---:R-:W-:-:S04]  /*04b0*/  FFMA R22, R21, R22, R12 ;  /* 0x0000001615167223 */ /* 0x004fc8000000000c */
[----:B---3--:R-:W-:-:S04]  /*04c0*/  FFMA R20, R19, R20, R22 ;  /* 0x0000001413147223 */ /* 0x008fc80000000016 */
[----:B----4-:R-:W-:-:S04]  /*04d0*/  FFMA R18, R17, R18, R20 ;  /* 0x0000001211127223 */ /* 0x010fc80000000014 */
[----:B-----5:R-:W-:-:S04]  /*04e0*/  FFMA R16, R15, R16, R18 ;  /* 0x000000100f107223 */ /* 0x020fc80000000012 */
[----:B------:R-:W-:-:S04]  /*04f0*/  FFMA R23, R23, R4, R16 ;  /* 0x0000000417177223 */ /* 0x000fc80000000010 */
[----:B------:R-:W-:-:S04]  /*0500*/  FFMA R24, R24, R7, R23 ;  /* 0x0000000718187223 */ /* 0x000fc80000000017 */
[----:B------:R-:W-:-:S04]  /*0510*/  FFMA R8, R25, R8, R24 ;  /* 0x0000000819087223 */ /* 0x000fc80000000018 */
[----:B------:R-:W-:Y:S01]  /*0520*/  FFMA R12, R27, R10, R8 ;  /* 0x0000000a1b0c7223 */ /* 0x000fe20000000008 */
[----:B------:R-:W-:Y:S06]  /*0530*/  BRA.U UP0, `(.L_x_1) ;  /* 0xfffffffd003c7547 */ /* 0x000fec000b83ffff */
.L_x_0:
[----:B------:R-:W-:-:S04]  /*0540*/  ULOP3.LUT UR6, UR20, 0x7, URZ, 0xc0, !UPT ;  /* 0x0000000714067892 */ /* 0x000fc8000f8ec0ff */
[----:B------:R-:W-:-:S09]  /*0550*/  UISETP.NE.AND UP0, UPT, UR6, URZ, UPT ;  /* 0x000000ff0600728c */ /* 0x000fd2000bf05270 */
[----:B------:R-:W-:Y:S05]  /*0560*/  BRA.U !UP0, `(.L_x_2) ;  /* 0x0000000508387547 */ /* 0x000fea000b800000 */
[----:B------:R-:W-:Y:S02]  /*0570*/  UISETP.GE.U32.AND UP0, UPT, UR6, 0x4, UPT ;  /* 0x000000040600788c */ /* 0x000fe4000bf06070 */
[----:B------:R-:W-:-:S04]  /*0580*/  ULOP3.LUT UR5, UR20, 0x3, URZ, 0xc0, !UPT ;  /* 0x0000000314057892 */ /* 0x000fc8000f8ec0ff */
[----:B------:R-:W-:-:S03]  /*0590*/  UISETP.NE.AND UP1, UPT, UR5, URZ, UPT ;  /* 0x000000ff0500728c */ /* 0x000fc6000bf25270 */
[----:B------:R-:W-:Y:S08]  /*05a0*/  BRA.U !UP0, `(.L_x_3) ;  /* 0x00000001087c7547 */ /* 0x000ff0000b800000 */
[----:B------:R-:W1:Y:S01]  /*05b0*/  LDC.64 R6, c[0x0][0x388] ;  /* 0x0000e200ff067b82 */ /* 0x000e620000000a00 */
[----:B------:R-:W2:Y:S01]  /*05c0*/  LDCU.64 UR6, c[0x0][0x380] ;  /* 0x00007000ff0677ac */ /* 0x000ea20008000a00 */
[----:B------:R-:W-:Y:S01]  /*05d0*/  IMAD.U32 R9, RZ, RZ, UR4 ;  /* 0x00000004ff097e24 */ /* 0x000fe2000f8e00ff */
[C---:B------:R-:W-:Y:S02]  /*05e0*/  IADD3 R3, PT, PT, R13.reuse, UR4, RZ ;  /* 0x000000040d037c10 */ /* 0x040fe4000fffe0ff */
[----:B------:R-:W-:Y:S01]  /*05f0*/  IADD3 R10, P0, PT, R13, UR4, RZ ;  /* 0x000000040d0a7c10 */ /* 0x000fe2000ff1e0ff */
[----:B------:R-:W-:Y:S01]  /*0600*/  IMAD R9, R9, UR20, R0 ;  /* 0x0000001409097c24 */ /* 0x000fe2000f8e0200 */
[----:B------:R-:W-:Y:S01]  /*0610*/  MOV R11, UR20 ;  /* 0x00000014000b7c02 */ /* 0x000fe20008000f00 */
[----:B------:R-:W3:Y:S01]  /*0620*/  LDC.64 R4, c[0x0][0x380] ;  /* 0x0000e000ff047b82 */ /* 0x000ee20000000a00 */
[----:B------:R-:W-:Y:S01]  /*0630*/  MOV R15, UR20 ;  /* 0x00000014000f7c02 */ /* 0x000fe20008000f00 */
[----:B-1----:R-:W-:Y:S01]  /*0640*/  IMAD.WIDE R6, R9, 0x4, R6 ;  /* 0x0000000409067825 */ /* 0x002fe200078e0206 */
[----:B------:R-:W-:-:S05]  /*0650*/  MOV R9, UR20 ;  /* 0x0000001400097c02 */ /* 0x000fca0008000f00 */
[----:B------:R-:W-:Y:S02]  /*0660*/  IMAD.WIDE R8, R9, 0x4, R6 ;  /* 0x0000000409087825 */ /* 0x000fe400078e0206 */
[----:B0-----:R-:W4:Y:S02]  /*0670*/  LDG.E R6, desc[UR18][R6.64] ;  /* 0x0000001206067981 */ /* 0x001f24000c1e1900 */
[----:B---3--:R-:W-:Y:S01]  /*0680*/  IMAD.WIDE.U32 R4, R3, 0x4, R4 ;  /* 0x0000000403047825 */ /* 0x008fe200078e0004 */
[----:B------:R-:W-:Y:S01]  /*0690*/  IADD3.X R3, PT, PT, RZ, RZ, RZ, P0, !PT ;  /* 0x000000ffff037210 */ /* 0x000fe200007fe4ff */
[----:B------:R-:W3:Y:S01]  /*06a0*/  LDG.E R17, desc[UR18][R8.64] ;  /* 0x0000001208117981 */ /* 0x000ee2000c1e1900 */
[----:B--2---:R-:W-:-:S03]  /*06b0*/  LEA R2, P0, R10, UR6, 0x2 ;  /* 0x000000060a027c11 */ /* 0x004fc6000f8010ff */
[----:B------:R-:W4:Y:S01]  /*06c0*/  LDG.E R5, desc[UR18][R4.64] ;  /* 0x0000001204057981 */ /* 0x000f22000c1e1900 */
[----:B------:R-:W-:Y:S01]  /*06d0*/  LEA.HI.X R3, R10, UR7, R3, 0x2, P0 ;  /* 0x000000070a037c11 */ /* 0x000fe200080f1403 */
[----:B------:R-:W-:-:S04]  /*06e0*/  IMAD.WIDE R10, R11, 0x4, R8 ;  /* 0x000000040b0a7825 */ /* 0x000fc800078e0208 */
[----:B------:R-:W3:Y:S01]  /*06f0*/  LDG.E R16, desc[UR18][R2.64+0x4] ;  /* 0x0000041202107981 */ /* 0x000ee2000c1e1900 */
[----:B------:R-:W-:-:S03]  /*0700*/  IMAD.WIDE R14, R15, 0x4, R10 ;  /* 0x000000040f0e7825 */ /* 0x000fc600078e020a */
[----:B------:R-:W2:Y:S04]  /*0710*/  LDG.E R19, desc[UR18][R10.64] ;  /* 0x000000120a137981 */ /* 0x000ea8000c1e1900 */
[----:B------:R-:W2:Y:S04]  /*0720*/  LDG.E R18, desc[UR18][R2.64+0x8] ;  /* 0x0000081202127981 */ /* 0x000ea8000c1e1900 */
[----:B------:R-:W5:Y:S04]  /*0730*/  LDG.E R20, desc[UR18][R2.64+0xc] ;  /* 0x00000c1202147981 */ /* 0x000f68000c1e1900 */
[----:B------:R-:W5:Y:S01]  /*0740*/  LDG.E R14, desc[UR18][R14.64] ;  /* 0x000000120e0e7981 */ /* 0x000f62000c1e1900 */
[----:B------:R-:W-:Y:S01]  /*0750*/  UIADD3 UR4, UPT, UPT, UR4, 0x4, URZ ;  /* 0x0000000404047890 */ /* 0x000fe2000fffe0ff */
[----:B----4-:R-:W-:-:S04]  /*0760*/  FFMA R5, R5, R6, R12 ;  /* 0x0000000605057223 */ /* 0x010fc8000000000c */
[----:B---3--:R-:W-:-:S04]  /*0770*/  FFMA R5, R16, R17, R5 ;  /* 0x0000001110057223 */ /* 0x008fc80000000005 */
[----:B--2---:R-:W-:-:S04]  /*0780*/  FFMA R5, R18, R19, R5 ;  /* 0x0000001312057223 */ /* 0x004fc80000000005 */
[----:B-----5:R-:W-:-:S07]  /*0790*/  FFMA R12, R20, R14, R5 ;  /* 0x0000000e140c7223 */ /* 0x020fce0000000005 */
.L_x_3:
[----:B------:R-:W-:Y:S05]  /*07a0*/  BRA.U !UP1, `(.L_x_2) ;  /* 0x0000000109a87547 */ /* 0x000fea000b800000 */
[----:B------:R-:W-:Y:S01]  /*07b0*/  UISETP.NE.AND UP0, UPT, UR5, 0x1, UPT ;  /* 0x000000010500788c */ /* 0x000fe2000bf05270 */
[----:B------:R-:W-:Y:S01]  /*07c0*/  MOV R7, UR4 ;  /* 0x0000000400077c02 */ /* 0x000fe20008000f00 */
[----:B------:R-:W-:Y:S02]  /*07d0*/  ULOP3.LUT UR5, UR20, 0x1, URZ, 0xc0, !UPT ;  /* 0x0000000114057892 */ /* 0x000fe4000f8ec0ff */
[----:B------:R-:W-:Y:S02]  /*07e0*/  MOV R15, UR20 ;  /* 0x00000014000f7c02 */ /* 0x000fe40008000f00 */
[----:B------:R-:W-:Y:S01]  /*07f0*/  UISETP.NE.U32.AND UP1, UPT, UR5, 0x1, UPT ;  /* 0x000000010500788c */ /* 0x000fe2000bf25070 */
[----:B------:R-:W-:-:S04]  /*0800*/  PLOP3.LUT P1, PT, PT, PT, UP0, 0x80, 0x8 ;  /* 0x000000000008781c */ /* 0x000fc80003f2f008 */
[----:B------:R-:W1:Y:S01]  /*0810*/  @UP0 LDCU.128 UR8, c[0x0][0x380] ;  /* 0x00007000ff0807ac */ /* 0x000e620008000c00 */
[----:B------:R-:W-:Y:S01]  /*0820*/  PLOP3.LUT P0, PT, PT, PT, UP1, 0x80, 0x8 ;  /* 0x000000000008781c */ /* 0x000fe20003f0f018 */
[----:B------:R-:W2:Y:S04]  /*0830*/  @UP0 LDCU.64 UR6, c[0x0][0x380] ;  /* 0x00007000ff0607ac */ /* 0x000ea80008000a00 */
[----:B------:R-:W3:Y:S03]  /*0840*/  @!UP1 LDCU.128 UR12, c[0x0][0x380] ;  /* 0x00007000ff0c97ac */ /* 0x000ee60008000c00 */
[C---:B------:R-:W-:Y:S02]  /*0850*/  @P1 IADD3 R3, PT, PT, R13.reuse, UR4, RZ ;  /* 0x000000040d031c10 */ /* 0x040fe4000fffe0ff */
[----:B------:R-:W-:Y:S01]  /*0860*/  @P1 IADD3 R6, P2, PT, R13, UR4, RZ ;  /* 0x000000040d061c10 */ /* 0x000fe2000ff5e0ff */
[----:B------:R-:W-:Y:S01]  /*0870*/  @UP0 UIADD3 UR4, UPT, UPT, UR4, 0x2, URZ ;  /* 0x0000000204040890 */ /* 0x000fe2000fffe0ff */
[----:B-1----:R-:W-:Y:S01]  /*0880*/  MOV R11, UR9 ;  /* 0x00000009000b7c02 */ /* 0x002fe20008000f00 */
[----:B------:R-:W-:Y:S01]  /*0890*/  IMAD.U32 R10, RZ, RZ, UR8 ;  /* 0x00000008ff0a7e24 */ /* 0x000fe2000f8e00ff */
[----:B------:R-:W-:-:S02]  /*08a0*/  MOV R4, UR10 ;  /* 0x0000000a00047c02 */ /* 0x000fc40008000f00 */
[----:B------:R-:W-:Y:S01]  /*08b0*/  MOV R5, UR11 ;  /* 0x0000000b00057c02 */ /* 0x000fe20008000f00 */
[----:B------:R-:W-:-:S04]  /*08c0*/  @P1 IMAD.WIDE.U32 R10, R3, 0x4, R10 ;  /* 0x00000004030a1825 */ /* 0x000fc800078e000a */
[----:B------:R-:W-:Y:S01]  /*08d0*/  @P1 IMAD R3, R7, UR20, R0 ;  /* 0x0000001407031c24 */ /* 0x000fe2000f8e0200 */
[----:B------:R-:W-:Y:S01]  /*08e0*/  @P1 IADD3.X R7, PT, PT, RZ, RZ, RZ, P2, !PT ;  /* 0x000000ffff071210 */ /* 0x000fe200017fe4ff */
[----:B------:R-:W-:Y:S01]  /*08f0*/  IMAD.U32 R19, RZ, RZ, UR4 ;  /* 0x00000004ff137e24 */ /* 0x000fe2000f8e00ff */
[C---:B--2---:R-:W-:Y:S01]  /*0900*/  @P1 LEA R2, P2, R6.reuse, UR6, 0x2 ;  /* 0x0000000606021c11 */ /* 0x044fe2000f8410ff */
[----:B------:R-:W-:Y:S01]  /*0910*/  @P1 IMAD.WIDE R4, R3, 0x4, R4 ;  /* 0x0000000403041825 */ /* 0x000fe200078e0204 */
[----:B------:R-:W-:Y:S01]  /*0920*/  @!P0 IADD3 R17, PT, PT, R13, UR4, RZ ;  /* 0x000000040d118c10 */ /* 0x000fe2000fffe0ff */
[----:B0-----:R-:W2:Y:S01]  /*0930*/  @P1 LDG.E R11, desc[UR18][R10.64] ;  /* 0x000000120a0b1981 */ /* 0x001ea2000c1e1900 */
[----:B------:R-:W-:Y:S01]  /*0940*/  @P1 LEA.HI.X R3, R6, UR7, R7, 0x2, P2 ;  /* 0x0000000706031c11 */ /* 0x000fe200090f1407 */
[----:B------:R-:W-:Y:S01]  /*0950*/  @!P0 IMAD R19, R19, UR20, R0 ;  /* 0x0000001413138c24 */ /* 0x000fe2000f8e0200 */
[----:B---3--:R-:W-:Y:S01]  /*0960*/  MOV R6, UR12 ;  /* 0x0000000c00067c02 */ /* 0x008fe20008000f00 */
[----:B------:R-:W-:Y:S01]  /*0970*/  @P1 IMAD.WIDE R14, R15, 0x4, R4 ;  /* 0x000000040f0e1825 */ /* 0x000fe200078e0204 */
[----:B------:R-:W-:Y:S01]  /*0980*/  MOV R7, UR13 ;  /* 0x0000000d00077c02 */ /* 0x000fe20008000f00 */
[----:B------:R-:W2:Y:S01]  /*0990*/  @P1 LDG.E R4, desc[UR18][R4.64] ;  /* 0x0000001204041981 */ /* 0x000ea2000c1e1900 */
[----:B------:R-:W-:-:S02]  /*09a0*/  MOV R8, UR14 ;  /* 0x0000000e00087c02 */ /* 0x000fc40008000f00 */
[----:B------:R-:W-:Y:S01]  /*09b0*/  MOV R9, UR15 ;  /* 0x0000000f00097c02 */ /* 0x000fe20008000f00 */
[----:B------:R-:W-:Y:S01]  /*09c0*/  @!P0 IMAD.WIDE.U32 R6, R17, 0x4, R6 ;  /* 0x0000000411068825 */ /* 0x000fe200078e0006 */
[----:B------:R-:W3:Y:S03]  /*09d0*/  @P1 LDG.E R14, desc[UR18][R14.64] ;  /* 0x000000120e0e1981 */ /* 0x000ee6000c1e1900 */
[----:B------:R-:W-:Y:S01]  /*09e0*/  @!P0 IMAD.WIDE R8, R19, 0x4, R8 ;  /* 0x0000000413088825 */ /* 0x000fe200078e0208 */
[----:B------:R-:W3:Y:S04]  /*09f0*/  @P1 LDG.E R2, desc[UR18][R2.64+0x4] ;  /* 0x0000041202021981 */ /* 0x000ee8000c1e1900 */
[----:B------:R-:W4:Y:S04]  /*0a00*/  @!P0 LDG.E R7, desc[UR18][R6.64] ;  /* 0x0000001206078981 */ /* 0x000f28000c1e1900 */
[----:B------:R-:W4:Y:S01]  /*0a10*/  @!P0 LDG.E R8, desc[UR18][R8.64] ;  /* 0x0000001208088981 */ /* 0x000f22000c1e1900 */
[----:B--2---:R-:W-:-:S04]  /*0a20*/  @P1 FFMA R11, R11, R4, R12 ;  /* 0x000000040b0b1223 */ /* 0x004fc8000000000c */
[----:B---3--:R-:W-:-:S04]  /*0a30*/  @P1 FFMA R12, R2, R14, R11 ;  /* 0x0000000e020c1223 */ /* 0x008fc8000000000b */
[----:B----4-:R-:W-:-:S07]  /*0a40*/  @!P0 FFMA R12, R7, R8, R12 ;  /* 0x00000008070c8223 */ /* 0x010fce000000000c */
.L_x_2:
[----:B------:R-:W1:Y:S01]  /*0a50*/  LDC.64 R2, c[0x0][0x390] ;  /* 0x0000e400ff027b82 */ /* 0x000e620000000a00 */
[----:B------:R-:W-:-:S05]  /*0a60*/  IADD3 R13, PT, PT, R0, R13, RZ ;  /* 0x0000000d000d7210 */ /* 0x000fca0007ffe0ff */
[----:B-1----:R-:W-:-:S05]  /*0a70*/  IMAD.WIDE R2, R13, 0x4, R2 ;  /* 0x000000040d027825 */ /* 0x002fca00078e0202 */
[----:B0-----:R-:W-:Y:S01]  /*0a80*/  STG.E desc[UR18][R2.64], R12 ;  /* 0x0000000c02007986 */ /* 0x001fe2000c101912 */
[----:B------:R-:W-:Y:S05]  /*0a90*/  EXIT ;  /* 0x000000000000794d */ /* 0x000fea0003800000 */
.L_x_4:
[----:B------:R-:W-:-:S00]  /*0aa0*/  BRA `(.L_x_4) ;  /* 0xfffffffc00fc7947 */ /* 0x000fc0000383ffff */
[----:B------:R-:W-:-:S00]  /*0ab0*/  NOP ;  /* 0x0000000000007918 */ /* 0x000fc00000000000 */
        /* <DEDUP_REMOVED lines=12> */
.L_x_5:


//--------------------- .nv.shared.reserved.0     --------------------------
	.section	.nv.shared.reserved.0,"aw",@nobits
	.weak		__nv_reservedSMEM_offset_0_alias
	.size		__nv_reservedSMEM_offset_0_alias, 0, 64
	.other		__nv_reservedSMEM_offset_0_alias,@"STO_CUDA_RESERVED_SHARED STV_DEFAULT"
__nv_reservedSMEM_offset_0_alias:
	.zero		0
	.zero		64


//--------------------- .nv.constant0._Z17multiply_matricesPfS_S_i --------------------------
	.section	.nv.constant0._Z17multiply_matricesPfS_S_i,"a",@progbits
	.sectionflags	@""
	.align	4
.nv.constant0._Z17multiply_matricesPfS_S_i:
	.zero		924


//--------------------- SYMBOLS --------------------------

	.type		.nv.reservedSmem.offset0,@object
	.size		.nv.reservedSmem.offset0,0x4
